//
// Generated by NVIDIA NVVM Compiler
//
// Compiler Build ID: CL-36424714
// Cuda compilation tools, release 13.0, V13.0.88
// Based on NVVM 20.0.0
//

.version 9.0
.target sm_100
.address_size 64

	// .globl	_Z3addPKiPi

.visible .entry _Z3addPKiPi(
	.param .u64 .ptr .align 1 _Z3addPKiPi_param_0,
	.param .u64 .ptr .align 1 _Z3addPKiPi_param_1
)
{
	.reg .pred 	%p<2>;
	.reg .b32 	%r<4>;
	.reg .b64 	%rd<8>;

	ld.param.u64 	%rd1, [_Z3addPKiPi_param_0];
	ld.param.u64 	%rd2, [_Z3addPKiPi_param_1];
	mov.u32 	%r1, %ctaid.x;
	setp.gt.u32 	%p1, %r1, 999;
	@%p1 bra 	$L__BB0_2;
	cvta.to.global.u64 	%rd3, %rd1;
	cvta.to.global.u64 	%rd4, %rd2;
	mul.wide.u32 	%rd5, %r1, 4;
	add.s64 	%rd6, %rd3, %rd5;
	ld.global.u32 	%r2, [%rd6];
	shl.b32 	%r3, %r2, 1;
	add.s64 	%rd7, %rd4, %rd5;
	st.global.u32 	[%rd7], %r3;
$L__BB0_2:
	ret;

}


// ===== COMPILED SASS (sm_100) =====

	.target	sm_100

	.elftype	@"ET_EXEC"


//--------------------- .note.nv.tkinfo           --------------------------
	.section	.note.nv.tkinfo,"",@"SHT_NOTE"
	.sectionflags	@"SHF_NOTE_NV_TKINFO"
	.tkinfo
        /*0018*/ 	.word	0x00000002
        /*0030*/ 	.string	""
        /*0030*/ 	.string	"ptxas"
        /*0030*/ 	.string	"Cuda compilation tools, release 13.0, V13.0.88"
        /*0030*/ 	.string	"Build cuda_13.0.r13.0/compiler.36424714_0"
        /*0030*/ 	.string	"-arch sm_100 -m 64 "



//--------------------- .note.nv.cuinfo           --------------------------
	.section	.note.nv.cuinfo,"",@"SHT_NOTE"
	.sectionflags	@"SHF_NOTE_NV_CUINFO"
        /*0018*/ 	.short	0x0002
        /*001a*/ 	.short	0x0064
        /*001c*/ 	.short	0x0082
	.zero		2


//--------------------- .nv.info                  --------------------------
	.section	.nv.info,"",@"SHT_CUDA_INFO"
	.align	4


	//----- nvinfo : EIATTR_REGCOUNT
	.align		4
        /*0000*/ 	.byte	0x04, 0x2f
        /*0002*/ 	.short	(.L_1 - .L_0)
	.align		4
.L_0:
        /*0004*/ 	.word	index@(_Z3addPKiPi)
        /*0008*/ 	.word	0x0000000a


	//----- nvinfo : EIATTR_FRAME_SIZE
	.align		4
.L_1:
        /*000c*/ 	.byte	0x04, 0x11
        /*000e*/ 	.short	(.L_3 - .L_2)
	.align		4
.L_2:
        /*0010*/ 	.word	index@(_Z3addPKiPi)
        /*0014*/ 	.word	0x00000000


	//----- nvinfo : EIATTR_MIN_STACK_SIZE
	.align		4
.L_3:
        /*0018*/ 	.byte	0x04, 0x12
        /*001a*/ 	.short	(.L_5 - .L_4)
	.align		4
.L_4:
        /*001c*/ 	.word	index@(_Z3addPKiPi)
        /*0020*/ 	.word	0x00000000
.L_5:


//--------------------- .nv.compat                --------------------------
	.section	.nv.compat,"",@"SHT_CUDA_COMPAT_INFO"
	.align	4
        /*0000*/ 	.byte	0x02, 0x09, 0x00, 0x00, 0x02, 0x02, 0x01, 0x00, 0x02, 0x05, 0x05, 0x00, 0x03, 0x07, 0x01, 0x01
        /*0010*/ 	.byte	0x02, 0x03, 0x00, 0x00, 0x02, 0x06, 0x01, 0x00, 0x04, 0x0b, 0x08, 0x00, 0x09, 0x00, 0x00, 0x00
        /*0020*/ 	.byte	0x00, 0x00, 0x00, 0x00


//--------------------- .nv.info._Z3addPKiPi      --------------------------
	.section	.nv.info._Z3addPKiPi,"",@"SHT_CUDA_INFO"
	.sectionflags	@""
	.align	4


	//----- nvinfo : EIATTR_CUDA_API_VERSION
	.align		4
        /*0000*/ 	.byte	0x04, 0x37
        /*0002*/ 	.short	(.L_7 - .L_6)
.L_6:
        /*0004*/ 	.word	0x00000082


	//----- nvinfo : EIATTR_KPARAM_INFO
	.align		4
.L_7:
        /*0008*/ 	.byte	0x04, 0x17
        /*000a*/ 	.short	(.L_9 - .L_8)
.L_8:
        /*000c*/ 	.word	0x00000000
        /*0010*/ 	.short	0x0001
        /*0012*/ 	.short	0x0008
        /*0014*/ 	.byte	0x00, 0xf5, 0x21, 0x00


	//----- nvinfo : EIATTR_KPARAM_INFO
	.align		4
.L_9:
        /*0018*/ 	.byte	0x04, 0x17
        /*001a*/ 	.short	(.L_11 - .L_10)
.L_10:
        /*001c*/ 	.word	0x00000000
        /*0020*/ 	.short	0x0000
        /*0022*/ 	.short	0x0000
        /*0024*/ 	.byte	0x00, 0xf5, 0x21, 0x00


	//----- nvinfo : EIATTR_SPARSE_MMA_MASK
	.align		4
.L_11:
        /*0028*/ 	.byte	0x03, 0x50
        /*002a*/ 	.short	0x0000


	//----- nvinfo : EIATTR_MAXREG_COUNT
	.align		4
        /*002c*/ 	.byte	0x03, 0x1b
        /*002e*/ 	.short	0x00ff


	//----- nvinfo : EIATTR_MERCURY_ISA_VERSION
	.align		4
        /*0030*/ 	.byte	0x03, 0x5f
        /*0032*/ 	.short	0x0101


	//----- nvinfo : EIATTR_VRC_CTA_INIT_COUNT
	.align		4
        /*0034*/ 	.byte	0x02, 0x4a
	.zero		1
	.zero		1


	//----- nvinfo : EIATTR_EXIT_INSTR_OFFSETS
	.align		4
        /*0038*/ 	.byte	0x04, 0x1c
        /*003a*/ 	.short	(.L_13 - .L_12)


	//   ....[0]....
.L_12:
        /*003c*/ 	.word	0x00000030


	//   ....[1]....
        /*0040*/ 	.word	0x000000c0


	//----- nvinfo : EIATTR_CBANK_PARAM_SIZE
	.align		4
.L_13:
        /*0044*/ 	.byte	0x03, 0x19
        /*0046*/ 	.short	0x0010


	//----- nvinfo : EIATTR_PARAM_CBANK
	.align		4
        /*0048*/ 	.byte	0x04, 0x0a
        /*004a*/ 	.short	(.L_15 - .L_14)
	.align		4
.L_14:
        /*004c*/ 	.word	index@(.nv.constant0._Z3addPKiPi)
        /*0050*/ 	.short	0x0380
        /*0052*/ 	.short	0x0010


	//----- nvinfo : EIATTR_SW_WAR
	.align		4
.L_15:
        /*0054*/ 	.byte	0x04, 0x36
        /*0056*/ 	.short	(.L_17 - .L_16)
.L_16:
        /*0058*/ 	.word	0x00000008
.L_17:


//--------------------- .nv.callgraph             --------------------------
	.section	.nv.callgraph,"",@"SHT_CUDA_CALLGRAPH"
	.align	4
	.sectionentsize	8
	.align		4
        /*0000*/ 	.word	0x00000000
	.align		4
        /*0004*/ 	.word	0xffffffff
	.align		4
        /*0008*/ 	.word	0x00000000
	.align		4
        /*000c*/ 	.word	0xfffffffe
	.align		4
        /*0010*/ 	.word	0x00000000
	.align		4
        /*0014*/ 	.word	0xfffffffd
	.align		4
        /*0018*/ 	.word	0x00000000
	.align		4
        /*001c*/ 	.word	0xfffffffc


//--------------------- .text._Z3addPKiPi         --------------------------
	.section	.text._Z3addPKiPi,"ax",@progbits
	.align	128
        .global         _Z3addPKiPi
        .type           _Z3addPKiPi,@function
        .size           _Z3addPKiPi,(.L_x_1 - _Z3addPKiPi)
        .other          _Z3addPKiPi,@"STO_CUDA_ENTRY STV_DEFAULT"
_Z3addPKiPi:
.text._Z3addPKiPi:
[----:B------:R-:W-:Y:S01]  /*0000*/  LDC R1, c[0x0][0x37c] ;  /* 0x0000df00ff017b82 */ /* 0x000fe20000000800 */
[----:B------:R-:W0:Y:S02]  /*0010*/  S2R R7, SR_CTAID.X ;  /* 0x0000000000077919 */ /* 0x000e240000002500 */
[----:B0-----:R-:W-:-:S13]  /*0020*/  ISETP.GT.U32.AND P0, PT, R7, 0x3e7, PT ;  /* 0x000003e70700780c */ /* 0x001fda0003f04070 */
[----:B------:R-:W-:Y:S05]  /*0030*/  @P0 EXIT ;  /* 0x000000000000094d */ /* 0x000fea0003800000 */
[----:B------:R-:W0:Y:S01]  /*0040*/  LDC.64 R2, c[0x0][0x380] ;  /* 0x0000e000ff027b82 */ /* 0x000e220000000a00 */
[----:B------:R-:W1:Y:S07]  /*0050*/  LDCU.64 UR4, c[0x0][0x358] ;  /* 0x00006b00ff0477ac */ /* 0x000e6e0008000a00 */
[----:B------:R-:W2:Y:S01]  /*0060*/  LDC.64 R4, c[0x0][0x388] ;  /* 0x0000e200ff047b82 */ /* 0x000ea20000000a00 */
[----:B0-----:R-:W-:-:S06]  /*0070*/  IMAD.WIDE.U32 R2, R7, 0x4, R2 ;  /* 0x0000000407027825 */ /* 0x001fcc00078e0002 */
[----:B-1----:R-:W3:Y:S01]  /*0080*/  LDG.E R2, desc[UR4][R2.64] ;  /* 0x0000000402027981 */ /* 0x002ee2000c1e1900 */
[----:B--2---:R-:W-:Y:S01]  /*0090*/  IMAD.WIDE.U32 R4, R7, 0x4, R4 ;  /* 0x0000000407047825 */ /* 0x004fe200078e0004 */
[----:B---3--:R-:W-:-:S05]  /*00a0*/  SHF.L.U32 R7, R2, 0x1, RZ ;  /* 0x0000000102077819 */ /* 0x008fca00000006ff */
[----:B------:R-:W-:Y:S01]  /*00b0*/  STG.E desc[UR4][R4.64], R7 ;  /* 0x0000000704007986 */ /* 0x000fe2000c101904 */
[----:B------:R-:W-:Y:S05]  /*00c0*/  EXIT ;  /* 0x000000000000794d */ /* 0x000fea0003800000 */
.L_x_0:
[----:B------:R-:W-:-:S00]  /*00d0*/  BRA `(.L_x_0) ;  /* 0xfffffffc00fc7947 */ /* 0x000fc0000383ffff */
[----:B------:R-:W-:-:S00]  /*00e0*/  NOP ;  /* 0x0000000000007918 */ /* 0x000fc00000000000 */
        /* <DEDUP_REMOVED lines=9> */
.L_x_1:


//--------------------- .nv.shared.reserved.0     --------------------------
	.section	.nv.shared.reserved.0,"aw",@nobits
	.weak		__nv_reservedSMEM_offset_0_alias
	.size		__nv_reservedSMEM_offset_0_alias, 0, 64
	.other		__nv_reservedSMEM_offset_0_alias,@"STO_CUDA_RESERVED_SHARED STV_DEFAULT"
__nv_reservedSMEM_offset_0_alias:
	.zero		0
	.zero		64


//--------------------- .nv.constant0._Z3addPKiPi --------------------------
	.section	.nv.constant0._Z3addPKiPi,"a",@progbits
	.sectionflags	@""
	.align	4
.nv.constant0._Z3addPKiPi:
	.zero		912


//--------------------- SYMBOLS --------------------------

	.type		.nv.reservedSmem.offset0,@object
	.size		.nv.reservedSmem.offset0,0x4
